//
// Generated by NVIDIA NVVM Compiler
//
// Compiler Build ID: CL-36424714
// Cuda compilation tools, release 13.0, V13.0.88
// Based on NVVM 20.0.0
//

.version 9.0
.target sm_100
.address_size 64

	// .globl	_Z9heat_stepPdS_iid

.visible .entry _Z9heat_stepPdS_iid(
	.param .u64 .ptr .align 1 _Z9heat_stepPdS_iid_param_0,
	.param .u64 .ptr .align 1 _Z9heat_stepPdS_iid_param_1,
	.param .u32 _Z9heat_stepPdS_iid_param_2,
	.param .u32 _Z9heat_stepPdS_iid_param_3,
	.param .f64 _Z9heat_stepPdS_iid_param_4
)
{
	.reg .pred 	%p<8>;
	.reg .b32 	%r<23>;
	.reg .b64 	%rd<12>;
	.reg .b64 	%fd<14>;

	ld.param.u64 	%rd1, [_Z9heat_stepPdS_iid_param_0];
	ld.param.u64 	%rd2, [_Z9heat_stepPdS_iid_param_1];
	ld.param.u32 	%r4, [_Z9heat_stepPdS_iid_param_2];
	ld.param.u32 	%r6, [_Z9heat_stepPdS_iid_param_3];
	ld.param.f64 	%fd1, [_Z9heat_stepPdS_iid_param_4];
	mov.u32 	%r7, %ctaid.x;
	mov.u32 	%r8, %ntid.x;
	mov.u32 	%r9, %tid.x;
	mad.lo.s32 	%r10, %r7, %r8, %r9;
	mov.u32 	%r11, %ctaid.y;
	mov.u32 	%r12, %ntid.y;
	mov.u32 	%r13, %tid.y;
	mad.lo.s32 	%r14, %r11, %r12, %r13;
	setp.eq.s32 	%p1, %r14, 0;
	add.s32 	%r15, %r4, -1;
	setp.ge.s32 	%p2, %r14, %r15;
	or.pred  	%p3, %p1, %p2;
	setp.lt.s32 	%p4, %r10, 1;
	or.pred  	%p5, %p4, %p3;
	add.s32 	%r16, %r6, -1;
	setp.ge.s32 	%p6, %r10, %r16;
	or.pred  	%p7, %p5, %p6;
	@%p7 bra 	$L__BB0_2;
	cvta.to.global.u64 	%rd3, %rd1;
	cvta.to.global.u64 	%rd4, %rd2;
	mul.lo.s32 	%r17, %r6, %r14;
	add.s32 	%r18, %r17, %r10;
	mul.wide.s32 	%rd5, %r18, 8;
	add.s64 	%rd6, %rd3, %rd5;
	ld.global.f64 	%fd2, [%rd6];
	add.s32 	%r19, %r17, %r6;
	mul.wide.s32 	%rd7, %r6, 8;
	add.s64 	%rd8, %rd6, %rd7;
	ld.global.f64 	%fd3, [%rd8];
	shl.b32 	%r20, %r6, 1;
	sub.s32 	%r21, %r19, %r20;
	add.s32 	%r22, %r21, %r10;
	mul.wide.s32 	%rd9, %r22, 8;
	add.s64 	%rd10, %rd3, %rd9;
	ld.global.f64 	%fd4, [%rd10];
	add.f64 	%fd5, %fd3, %fd4;
	add.f64 	%fd6, %fd2, %fd2;
	sub.f64 	%fd7, %fd5, %fd6;
	fma.rn.f64 	%fd8, %fd1, %fd7, %fd2;
	ld.global.f64 	%fd9, [%rd6+8];
	ld.global.f64 	%fd10, [%rd6+-8];
	add.f64 	%fd11, %fd9, %fd10;
	sub.f64 	%fd12, %fd11, %fd6;
	fma.rn.f64 	%fd13, %fd1, %fd12, %fd8;
	add.s64 	%rd11, %rd4, %rd5;
	st.global.f64 	[%rd11], %fd13;
$L__BB0_2:
	ret;

}


// ===== COMPILED SASS (sm_100) =====

	.target	sm_100

	.elftype	@"ET_EXEC"


//--------------------- .note.nv.tkinfo           --------------------------
	.section	.note.nv.tkinfo,"",@"SHT_NOTE"
	.sectionflags	@"SHF_NOTE_NV_TKINFO"
	.tkinfo
        /*0018*/ 	.word	0x00000002
        /*0030*/ 	.string	""
        /*0030*/ 	.string	"ptxas"
        /*0030*/ 	.string	"Cuda compilation tools, release 13.0, V13.0.88"
        /*0030*/ 	.string	"Build cuda_13.0.r13.0/compiler.36424714_0"
        /*0030*/ 	.string	"-arch sm_100 -m 64 "



//--------------------- .note.nv.cuinfo           --------------------------
	.section	.note.nv.cuinfo,"",@"SHT_NOTE"
	.sectionflags	@"SHF_NOTE_NV_CUINFO"
        /*0018*/ 	.short	0x0002
        /*001a*/ 	.short	0x0064
        /*001c*/ 	.short	0x0082
	.zero		2


//--------------------- .nv.info                  --------------------------
	.section	.nv.info,"",@"SHT_CUDA_INFO"
	.align	4


	//----- nvinfo : EIATTR_REGCOUNT
	.align		4
        /*0000*/ 	.byte	0x04, 0x2f
        /*0002*/ 	.short	(.L_1 - .L_0)
	.align		4
.L_0:
        /*0004*/ 	.word	index@(_Z9heat_stepPdS_iid)
        /*0008*/ 	.word	0x00000016


	//----- nvinfo : EIATTR_FRAME_SIZE
	.align		4
.L_1:
        /*000c*/ 	.byte	0x04, 0x11
        /*000e*/ 	.short	(.L_3 - .L_2)
	.align		4
.L_2:
        /*0010*/ 	.word	index@(_Z9heat_stepPdS_iid)
        /*0014*/ 	.word	0x00000000


	//----- nvinfo : EIATTR_MIN_STACK_SIZE
	.align		4
.L_3:
        /*0018*/ 	.byte	0x04, 0x12
        /*001a*/ 	.short	(.L_5 - .L_4)
	.align		4
.L_4:
        /*001c*/ 	.word	index@(_Z9heat_stepPdS_iid)
        /*0020*/ 	.word	0x00000000
.L_5:


//--------------------- .nv.compat                --------------------------
	.section	.nv.compat,"",@"SHT_CUDA_COMPAT_INFO"
	.align	4
        /*0000*/ 	.byte	0x02, 0x09, 0x00, 0x00, 0x02, 0x02, 0x01, 0x00, 0x02, 0x05, 0x05, 0x00, 0x03, 0x07, 0x01, 0x01
        /*0010*/ 	.byte	0x02, 0x03, 0x00, 0x00, 0x02, 0x06, 0x01, 0x00, 0x04, 0x0b, 0x08, 0x00, 0x01, 0x00, 0x00, 0x00
        /*0020*/ 	.byte	0x00, 0x00, 0x00, 0x00


//--------------------- .nv.info._Z9heat_stepPdS_iid --------------------------
	.section	.nv.info._Z9heat_stepPdS_iid,"",@"SHT_CUDA_INFO"
	.sectionflags	@""
	.align	4


	//----- nvinfo : EIATTR_CUDA_API_VERSION
	.align		4
        /*0000*/ 	.byte	0x04, 0x37
        /*0002*/ 	.short	(.L_7 - .L_6)
.L_6:
        /*0004*/ 	.word	0x00000082


	//----- nvinfo : EIATTR_KPARAM_INFO
	.align		4
.L_7:
        /*0008*/ 	.byte	0x04, 0x17
        /*000a*/ 	.short	(.L_9 - .L_8)
.L_8:
        /*000c*/ 	.word	0x00000000
        /*0010*/ 	.short	0x0004
        /*0012*/ 	.short	0x0018
        /*0014*/ 	.byte	0x00, 0xf0, 0x21, 0x00


	//----- nvinfo : EIATTR_KPARAM_INFO
	.align		4
.L_9:
        /*0018*/ 	.byte	0x04, 0x17
        /*001a*/ 	.short	(.L_11 - .L_10)
.L_10:
        /*001c*/ 	.word	0x00000000
        /*0020*/ 	.short	0x0003
        /*0022*/ 	.short	0x0014
        /*0024*/ 	.byte	0x00, 0xf0, 0x11, 0x00


	//----- nvinfo : EIATTR_KPARAM_INFO
	.align		4
.L_11:
        /*0028*/ 	.byte	0x04, 0x17
        /*002a*/ 	.short	(.L_13 - .L_12)
.L_12:
        /*002c*/ 	.word	0x00000000
        /*0030*/ 	.short	0x0002
        /*0032*/ 	.short	0x0010
        /*0034*/ 	.byte	0x00, 0xf0, 0x11, 0x00


	//----- nvinfo : EIATTR_KPARAM_INFO
	.align		4
.L_13:
        /*0038*/ 	.byte	0x04, 0x17
        /*003a*/ 	.short	(.L_15 - .L_14)
.L_14:
        /*003c*/ 	.word	0x00000000
        /*0040*/ 	.short	0x0001
        /*0042*/ 	.short	0x0008
        /*0044*/ 	.byte	0x00, 0xf5, 0x21, 0x00


	//----- nvinfo : EIATTR_KPARAM_INFO
	.align		4
.L_15:
        /*0048*/ 	.byte	0x04, 0x17
        /*004a*/ 	.short	(.L_17 - .L_16)
.L_16:
        /*004c*/ 	.word	0x00000000
        /*0050*/ 	.short	0x0000
        /*0052*/ 	.short	0x0000
        /*0054*/ 	.byte	0x00, 0xf5, 0x21, 0x00


	//----- nvinfo : EIATTR_SPARSE_MMA_MASK
	.align		4
.L_17:
        /*0058*/ 	.byte	0x03, 0x50
        /*005a*/ 	.short	0x0000


	//----- nvinfo : EIATTR_MAXREG_COUNT
	.align		4
        /*005c*/ 	.byte	0x03, 0x1b
        /*005e*/ 	.short	0x00ff


	//----- nvinfo : EIATTR_MERCURY_ISA_VERSION
	.align		4
        /*0060*/ 	.byte	0x03, 0x5f
        /*0062*/ 	.short	0x0101


	//----- nvinfo : EIATTR_VRC_CTA_INIT_COUNT
	.align		4
        /*0064*/ 	.byte	0x02, 0x4a
	.zero		1
	.zero		1


	//----- nvinfo : EIATTR_EXIT_INSTR_OFFSETS
	.align		4
        /*0068*/ 	.byte	0x04, 0x1c
        /*006a*/ 	.short	(.L_19 - .L_18)


	//   ....[0]....
.L_18:
        /*006c*/ 	.word	0x00000100


	//   ....[1]....
        /*0070*/ 	.word	0x000002b0


	//----- nvinfo : EIATTR_CBANK_PARAM_SIZE
	.align		4
.L_19:
        /*0074*/ 	.byte	0x03, 0x19
        /*0076*/ 	.short	0x0020


	//----- nvinfo : EIATTR_PARAM_CBANK
	.align		4
        /*0078*/ 	.byte	0x04, 0x0a
        /*007a*/ 	.short	(.L_21 - .L_20)
	.align		4
.L_20:
        /*007c*/ 	.word	index@(.nv.constant0._Z9heat_stepPdS_iid)
        /*0080*/ 	.short	0x0380
        /*0082*/ 	.short	0x0020


	//----- nvinfo : EIATTR_SW_WAR
	.align		4
.L_21:
        /*0084*/ 	.byte	0x04, 0x36
        /*0086*/ 	.short	(.L_23 - .L_22)
.L_22:
        /*0088*/ 	.word	0x00000008
.L_23:


//--------------------- .nv.callgraph             --------------------------
	.section	.nv.callgraph,"",@"SHT_CUDA_CALLGRAPH"
	.align	4
	.sectionentsize	8
	.align		4
        /*0000*/ 	.word	0x00000000
	.align		4
        /*0004*/ 	.word	0xffffffff
	.align		4
        /*0008*/ 	.word	0x00000000
	.align		4
        /*000c*/ 	.word	0xfffffffe
	.align		4
        /*0010*/ 	.word	0x00000000
	.align		4
        /*0014*/ 	.word	0xfffffffd
	.align		4
        /*0018*/ 	.word	0x00000000
	.align		4
        /*001c*/ 	.word	0xfffffffc


//--------------------- .text._Z9heat_stepPdS_iid --------------------------
	.section	.text._Z9heat_stepPdS_iid,"ax",@progbits
	.align	128
        .global         _Z9heat_stepPdS_iid
        .type           _Z9heat_stepPdS_iid,@function
        .size           _Z9heat_stepPdS_iid,(.L_x_1 - _Z9heat_stepPdS_iid)
        .other          _Z9heat_stepPdS_iid,@"STO_CUDA_ENTRY STV_DEFAULT"
_Z9heat_stepPdS_iid:
.text._Z9heat_stepPdS_iid:
[----:B------:R-:W-:Y:S01]  /*0000*/  LDC R1, c[0x0][0x37c] ;  /* 0x0000df00ff017b82 */ /* 0x000fe20000000800 */
[----:B------:R-:W0:Y:S07]  /*0010*/  S2R R5, SR_TID.Y ;  /* 0x0000000000057919 */ /* 0x000e2e0000002200 */
[----:B------:R-:W1:Y:S01]  /*0020*/  LDC R4, c[0x0][0x360] ;  /* 0x0000d800ff047b82 */ /* 0x000e620000000800 */
[----:B------:R-:W1:Y:S07]  /*0030*/  S2R R7, SR_TID.X ;  /* 0x0000000000077919 */ /* 0x000e6e0000002100 */
[----:B------:R-:W0:Y:S08]  /*0040*/  S2UR UR5, SR_CTAID.Y ;  /* 0x00000000000579c3 */ /* 0x000e300000002600 */
[----:B------:R-:W0:Y:S08]  /*0050*/  LDC R0, c[0x0][0x364] ;  /* 0x0000d900ff007b82 */ /* 0x000e300000000800 */
[----:B------:R-:W2:Y:S08]  /*0060*/  LDC.64 R2, c[0x0][0x390] ;  /* 0x0000e400ff027b82 */ /* 0x000eb00000000a00 */
[----:B------:R-:W1:Y:S01]  /*0070*/  S2UR UR4, SR_CTAID.X ;  /* 0x00000000000479c3 */ /* 0x000e620000002500 */
[----:B0-----:R-:W-:Y:S01]  /*0080*/  IMAD R0, R0, UR5, R5 ;  /* 0x0000000500007c24 */ /* 0x001fe2000f8e0205 */
[----:B--2---:R-:W-:-:S04]  /*0090*/  IADD3 R5, PT, PT, R2, -0x1, RZ ;  /* 0xffffffff02057810 */ /* 0x004fc80007ffe0ff */
[----:B------:R-:W-:Y:S02]  /*00a0*/  ISETP.GE.AND P0, PT, R0, R5, PT ;  /* 0x000000050000720c */ /* 0x000fe40003f06270 */
[----:B------:R-:W-:Y:S01]  /*00b0*/  IADD3 R5, PT, PT, R3, -0x1, RZ ;  /* 0xffffffff03057810 */ /* 0x000fe20007ffe0ff */
[----:B-1----:R-:W-:Y:S01]  /*00c0*/  IMAD R2, R4, UR4, R7 ;  /* 0x0000000404027c24 */ /* 0x002fe2000f8e0207 */
[----:B------:R-:W-:-:S04]  /*00d0*/  ISETP.EQ.OR P0, PT, R0, RZ, P0 ;  /* 0x000000ff0000720c */ /* 0x000fc80000702670 */
[----:B------:R-:W-:-:S04]  /*00e0*/  ISETP.LT.OR P0, PT, R2, 0x1, P0 ;  /* 0x000000010200780c */ /* 0x000fc80000701670 */
[----:B------:R-:W-:-:S13]  /*00f0*/  ISETP.GE.OR P0, PT, R2, R5, P0 ;  /* 0x000000050200720c */ /* 0x000fda0000706670 */
[----:B------:R-:W-:Y:S05]  /*0100*/  @P0 EXIT ;  /* 0x000000000000094d */ /* 0x000fea0003800000 */
[----:B------:R-:W0:Y:S01]  /*0110*/  LDC.64 R8, c[0x0][0x380] ;  /* 0x0000e000ff087b82 */ /* 0x000e220000000a00 */
[CC--:B------:R-:W-:Y:S01]  /*0120*/  IMAD R4, R0.reuse, R3.reuse, R3 ;  /* 0x0000000300047224 */ /* 0x0c0fe200078e0203 */
[----:B------:R-:W-:Y:S01]  /*0130*/  IADD3 R7, PT, PT, -R3, RZ, RZ ;  /* 0x000000ff03077210 */ /* 0x000fe20007ffe1ff */
[----:B------:R-:W1:Y:S01]  /*0140*/  LDCU.64 UR4, c[0x0][0x358] ;  /* 0x00006b00ff0477ac */ /* 0x000e620008000a00 */
[----:B------:R-:W-:Y:S02]  /*0150*/  IMAD R0, R0, R3, R2 ;  /* 0x0000000300007224 */ /* 0x000fe400078e0202 */
[----:B------:R-:W-:Y:S01]  /*0160*/  LEA R7, R7, R4, 0x1 ;  /* 0x0000000407077211 */ /* 0x000fe200078e08ff */
[----:B------:R-:W2:Y:S01]  /*0170*/  LDCU.64 UR6, c[0x0][0x398] ;  /* 0x00007300ff0677ac */ /* 0x000ea20008000a00 */
[----:B------:R-:W3:Y:S02]  /*0180*/  LDC.64 R18, c[0x0][0x388] ;  /* 0x0000e200ff127b82 */ /* 0x000ee40000000a00 */
[----:B------:R-:W-:Y:S01]  /*0190*/  IADD3 R11, PT, PT, R2, R7, RZ ;  /* 0x00000007020b7210 */ /* 0x000fe20007ffe0ff */
[----:B0-----:R-:W-:-:S04]  /*01a0*/  IMAD.WIDE R4, R0, 0x8, R8 ;  /* 0x0000000800047825 */ /* 0x001fc800078e0208 */
[----:B------:R-:W-:Y:S01]  /*01b0*/  IMAD.WIDE R8, R11, 0x8, R8 ;  /* 0x000000080b087825 */ /* 0x000fe200078e0208 */
[----:B-1----:R-:W4:Y:S03]  /*01c0*/  LDG.E.64 R14, desc[UR4][R4.64+0x8] ;  /* 0x00000804040e7981 */ /* 0x002f26000c1e1b00 */
[----:B------:R-:W-:Y:S01]  /*01d0*/  IMAD.WIDE R6, R3, 0x8, R4 ;  /* 0x0000000803067825 */ /* 0x000fe200078e0204 */
[----:B------:R-:W4:Y:S04]  /*01e0*/  LDG.E.64 R16, desc[UR4][R4.64+-0x8] ;  /* 0xfffff80404107981 */ /* 0x000f28000c1e1b00 */
[----:B------:R-:W5:Y:S04]  /*01f0*/  LDG.E.64 R8, desc[UR4][R8.64] ;  /* 0x0000000408087981 */ /* 0x000f68000c1e1b00 */
[----:B------:R-:W5:Y:S04]  /*0200*/  LDG.E.64 R6, desc[UR4][R6.64] ;  /* 0x0000000406067981 */ /* 0x000f68000c1e1b00 */
[----:B------:R-:W2:Y:S01]  /*0210*/  LDG.E.64 R2, desc[UR4][R4.64] ;  /* 0x0000000404027981 */ /* 0x000ea2000c1e1b00 */
[----:B----4-:R-:W-:-:S02]  /*0220*/  DADD R14, R14, R16 ;  /* 0x000000000e0e7229 */ /* 0x010fc40000000010 */
[----:B-----5:R-:W-:Y:S02]  /*0230*/  DADD R10, R6, R8 ;  /* 0x00000000060a7229 */ /* 0x020fe40000000008 */
[----:B--2---:R-:W-:-:S08]  /*0240*/  DADD R12, R2, R2 ;  /* 0x00000000020c7229 */ /* 0x004fd00000000002 */
[----:B------:R-:W-:Y:S02]  /*0250*/  DADD R10, R10, -R12 ;  /* 0x000000000a0a7229 */ /* 0x000fe4000000080c */
[----:B------:R-:W-:-:S06]  /*0260*/  DADD R14, -R12, R14 ;  /* 0x000000000c0e7229 */ /* 0x000fcc000000010e */
[----:B------:R-:W-:Y:S01]  /*0270*/  DFMA R10, R10, UR6, R2 ;  /* 0x000000060a0a7c2b */ /* 0x000fe20008000002 */
[----:B---3--:R-:W-:-:S07]  /*0280*/  IMAD.WIDE R2, R0, 0x8, R18 ;  /* 0x0000000800027825 */ /* 0x008fce00078e0212 */
[----:B------:R-:W-:-:S07]  /*0290*/  DFMA R10, R14, UR6, R10 ;  /* 0x000000060e0a7c2b */ /* 0x000fce000800000a */
[----:B------:R-:W-:Y:S01]  /*02a0*/  STG.E.64 desc[UR4][R2.64], R10 ;  /* 0x0000000a02007986 */ /* 0x000fe2000c101b04 */
[----:B------:R-:W-:Y:S05]  /*02b0*/  EXIT ;  /* 0x000000000000794d */ /* 0x000fea0003800000 */
.L_x_0:
[----:B------:R-:W-:-:S00]  /*02c0*/  BRA `(.L_x_0) ;  /* 0xfffffffc00fc7947 */ /* 0x000fc0000383ffff */
[----:B------:R-:W-:-:S00]  /*02d0*/  NOP ;  /* 0x0000000000007918 */ /* 0x000fc00000000000 */
        /* <DEDUP_REMOVED lines=10> */
.L_x_1:


//--------------------- .nv.shared.reserved.0     --------------------------
	.section	.nv.shared.reserved.0,"aw",@nobits
	.weak		__nv_reservedSMEM_offset_0_alias
	.size		__nv_reservedSMEM_offset_0_alias, 0, 64
	.other		__nv_reservedSMEM_offset_0_alias,@"STO_CUDA_RESERVED_SHARED STV_DEFAULT"
__nv_reservedSMEM_offset_0_alias:
	.zero		0
	.zero		64


//--------------------- .nv.constant0._Z9heat_stepPdS_iid --------------------------
	.section	.nv.constant0._Z9heat_stepPdS_iid,"a",@progbits
	.sectionflags	@""
	.align	4
.nv.constant0._Z9heat_stepPdS_iid:
	.zero		928


//--------------------- SYMBOLS --------------------------

	.type		.nv.reservedSmem.offset0,@object
	.size		.nv.reservedSmem.offset0,0x4
